//
// Generated by NVIDIA NVVM Compiler
//
// Compiler Build ID: CL-36424714
// Cuda compilation tools, release 13.0, V13.0.88
// Based on NVVM 20.0.0
//

.version 9.0
.target sm_100
.address_size 64

	// .globl	_Z23matrix_multiply_cuda_v2IdEv7CudaMtxIT_ES2_S2_
// _ZZ23matrix_multiply_cuda_v2IdEv7CudaMtxIT_ES2_S2_E4amem has been demoted
// _ZZ23matrix_multiply_cuda_v2IdEv7CudaMtxIT_ES2_S2_E4bmem has been demoted

.visible .entry _Z23matrix_multiply_cuda_v2IdEv7CudaMtxIT_ES2_S2_(
	.param .align 8 .b8 _Z23matrix_multiply_cuda_v2IdEv7CudaMtxIT_ES2_S2__param_0[32],
	.param .align 8 .b8 _Z23matrix_multiply_cuda_v2IdEv7CudaMtxIT_ES2_S2__param_1[32],
	.param .align 8 .b8 _Z23matrix_multiply_cuda_v2IdEv7CudaMtxIT_ES2_S2__param_2[32]
)
{
	.reg .pred 	%p<2>;
	.reg .b32 	%r<19>;
	.reg .b64 	%rd<48>;
	.reg .b64 	%fd<104>;
	// demoted variable
	.shared .align 8 .b8 _ZZ23matrix_multiply_cuda_v2IdEv7CudaMtxIT_ES2_S2_E4amem[2048];
	// demoted variable
	.shared .align 8 .b8 _ZZ23matrix_multiply_cuda_v2IdEv7CudaMtxIT_ES2_S2_E4bmem[2048];
	ld.param.u64 	%rd18, [_Z23matrix_multiply_cuda_v2IdEv7CudaMtxIT_ES2_S2__param_2+16];
	ld.param.u64 	%rd15, [_Z23matrix_multiply_cuda_v2IdEv7CudaMtxIT_ES2_S2__param_1+24];
	ld.param.u64 	%rd14, [_Z23matrix_multiply_cuda_v2IdEv7CudaMtxIT_ES2_S2__param_1+16];
	ld.param.u64 	%rd12, [_Z23matrix_multiply_cuda_v2IdEv7CudaMtxIT_ES2_S2__param_1];
	ld.param.u64 	%rd11, [_Z23matrix_multiply_cuda_v2IdEv7CudaMtxIT_ES2_S2__param_0+24];
	ld.param.u64 	%rd10, [_Z23matrix_multiply_cuda_v2IdEv7CudaMtxIT_ES2_S2__param_0+16];
	ld.param.u64 	%rd8, [_Z23matrix_multiply_cuda_v2IdEv7CudaMtxIT_ES2_S2__param_0];
	ld.param.u64 	%rd19, [_Z23matrix_multiply_cuda_v2IdEv7CudaMtxIT_ES2_S2__param_2+24];
	ld.param.u64 	%rd16, [_Z23matrix_multiply_cuda_v2IdEv7CudaMtxIT_ES2_S2__param_2];
	mov.u32 	%r2, %ctaid.y;
	shl.b32 	%r3, %r2, 4;
	mov.u32 	%r4, %tid.x;
	cvt.u64.u32 	%rd21, %r4;
	mov.u32 	%r5, %tid.y;
	cvta.to.global.u64 	%rd22, %rd16;
	shl.b32 	%r6, %r4, 7;
	mov.u32 	%r7, _ZZ23matrix_multiply_cuda_v2IdEv7CudaMtxIT_ES2_S2_E4amem;
	add.s32 	%r1, %r7, %r6;
	add.s32 	%r8, %r3, %r5;
	cvt.u64.u32 	%rd1, %r8;
	mad.lo.s64 	%rd23, %rd19, %rd21, %rd1;
	shl.b64 	%rd24, %rd23, 3;
	add.s64 	%rd46, %rd22, %rd24;
	mov.f64 	%fd103, 0d0000000000000000;
	mov.b64 	%rd47, 0;
	mov.u32 	%r9, %ctaid.x;
	shl.b32 	%r12, %r5, 3;
	add.s32 	%r13, %r1, %r12;
	mov.u32 	%r15, _ZZ23matrix_multiply_cuda_v2IdEv7CudaMtxIT_ES2_S2_E4bmem;
	add.s32 	%r16, %r15, %r12;
$L__BB0_1:
	cvta.to.global.u64 	%rd25, %rd12;
	cvt.u64.u32 	%rd26, %r9;
	mul.lo.s64 	%rd27, %rd26, %rd14;
	shl.b64 	%rd28, %rd27, 4;
	cvt.u64.u32 	%rd5, %r4;
	mad.lo.s64 	%rd29, %rd15, %rd5, %rd28;
	cvt.u64.u32 	%rd30, %r5;
	add.s64 	%rd31, %rd29, %rd30;
	shl.b64 	%rd32, %rd31, 3;
	add.s64 	%rd33, %rd25, %rd32;
	add.s64 	%rd34, %rd33, %rd47;
	ld.global.f64 	%fd4, [%rd34];
	st.shared.f64 	[%r13], %fd4;
	ld.global.f64 	%fd5, [%rd46];
	add.s32 	%r17, %r16, %r6;
	st.shared.f64 	[%r17], %fd5;
	bar.sync 	0;
	ld.shared.f64 	%fd6, [%r1];
	ld.shared.f64 	%fd7, [%r16];
	fma.rn.f64 	%fd8, %fd6, %fd7, %fd103;
	ld.shared.f64 	%fd9, [%r1+8];
	ld.shared.f64 	%fd10, [%r16+128];
	fma.rn.f64 	%fd11, %fd9, %fd10, %fd8;
	ld.shared.f64 	%fd12, [%r1+16];
	ld.shared.f64 	%fd13, [%r16+256];
	fma.rn.f64 	%fd14, %fd12, %fd13, %fd11;
	ld.shared.f64 	%fd15, [%r1+24];
	ld.shared.f64 	%fd16, [%r16+384];
	fma.rn.f64 	%fd17, %fd15, %fd16, %fd14;
	ld.shared.f64 	%fd18, [%r1+32];
	ld.shared.f64 	%fd19, [%r16+512];
	fma.rn.f64 	%fd20, %fd18, %fd19, %fd17;
	ld.shared.f64 	%fd21, [%r1+40];
	ld.shared.f64 	%fd22, [%r16+640];
	fma.rn.f64 	%fd23, %fd21, %fd22, %fd20;
	ld.shared.f64 	%fd24, [%r1+48];
	ld.shared.f64 	%fd25, [%r16+768];
	fma.rn.f64 	%fd26, %fd24, %fd25, %fd23;
	ld.shared.f64 	%fd27, [%r1+56];
	ld.shared.f64 	%fd28, [%r16+896];
	fma.rn.f64 	%fd29, %fd27, %fd28, %fd26;
	ld.shared.f64 	%fd30, [%r1+64];
	ld.shared.f64 	%fd31, [%r16+1024];
	fma.rn.f64 	%fd32, %fd30, %fd31, %fd29;
	ld.shared.f64 	%fd33, [%r1+72];
	ld.shared.f64 	%fd34, [%r16+1152];
	fma.rn.f64 	%fd35, %fd33, %fd34, %fd32;
	ld.shared.f64 	%fd36, [%r1+80];
	ld.shared.f64 	%fd37, [%r16+1280];
	fma.rn.f64 	%fd38, %fd36, %fd37, %fd35;
	ld.shared.f64 	%fd39, [%r1+88];
	ld.shared.f64 	%fd40, [%r16+1408];
	fma.rn.f64 	%fd41, %fd39, %fd40, %fd38;
	ld.shared.f64 	%fd42, [%r1+96];
	ld.shared.f64 	%fd43, [%r16+1536];
	fma.rn.f64 	%fd44, %fd42, %fd43, %fd41;
	ld.shared.f64 	%fd45, [%r1+104];
	ld.shared.f64 	%fd46, [%r16+1664];
	fma.rn.f64 	%fd47, %fd45, %fd46, %fd44;
	ld.shared.f64 	%fd48, [%r1+112];
	ld.shared.f64 	%fd49, [%r16+1792];
	fma.rn.f64 	%fd50, %fd48, %fd49, %fd47;
	ld.shared.f64 	%fd51, [%r1+120];
	ld.shared.f64 	%fd52, [%r16+1920];
	fma.rn.f64 	%fd53, %fd51, %fd52, %fd50;
	bar.sync 	0;
	ld.global.f64 	%fd54, [%rd34+128];
	st.shared.f64 	[%r13], %fd54;
	shl.b64 	%rd35, %rd18, 7;
	add.s64 	%rd36, %rd46, %rd35;
	ld.global.f64 	%fd55, [%rd36];
	st.shared.f64 	[%r17], %fd55;
	bar.sync 	0;
	ld.shared.f64 	%fd56, [%r1];
	ld.shared.f64 	%fd57, [%r16];
	fma.rn.f64 	%fd58, %fd56, %fd57, %fd53;
	ld.shared.f64 	%fd59, [%r1+8];
	ld.shared.f64 	%fd60, [%r16+128];
	fma.rn.f64 	%fd61, %fd59, %fd60, %fd58;
	ld.shared.f64 	%fd62, [%r1+16];
	ld.shared.f64 	%fd63, [%r16+256];
	fma.rn.f64 	%fd64, %fd62, %fd63, %fd61;
	ld.shared.f64 	%fd65, [%r1+24];
	ld.shared.f64 	%fd66, [%r16+384];
	fma.rn.f64 	%fd67, %fd65, %fd66, %fd64;
	ld.shared.f64 	%fd68, [%r1+32];
	ld.shared.f64 	%fd69, [%r16+512];
	fma.rn.f64 	%fd70, %fd68, %fd69, %fd67;
	ld.shared.f64 	%fd71, [%r1+40];
	ld.shared.f64 	%fd72, [%r16+640];
	fma.rn.f64 	%fd73, %fd71, %fd72, %fd70;
	ld.shared.f64 	%fd74, [%r1+48];
	ld.shared.f64 	%fd75, [%r16+768];
	fma.rn.f64 	%fd76, %fd74, %fd75, %fd73;
	ld.shared.f64 	%fd77, [%r1+56];
	ld.shared.f64 	%fd78, [%r16+896];
	fma.rn.f64 	%fd79, %fd77, %fd78, %fd76;
	ld.shared.f64 	%fd80, [%r1+64];
	ld.shared.f64 	%fd81, [%r16+1024];
	fma.rn.f64 	%fd82, %fd80, %fd81, %fd79;
	ld.shared.f64 	%fd83, [%r1+72];
	ld.shared.f64 	%fd84, [%r16+1152];
	fma.rn.f64 	%fd85, %fd83, %fd84, %fd82;
	ld.shared.f64 	%fd86, [%r1+80];
	ld.shared.f64 	%fd87, [%r16+1280];
	fma.rn.f64 	%fd88, %fd86, %fd87, %fd85;
	ld.shared.f64 	%fd89, [%r1+88];
	ld.shared.f64 	%fd90, [%r16+1408];
	fma.rn.f64 	%fd91, %fd89, %fd90, %fd88;
	ld.shared.f64 	%fd92, [%r1+96];
	ld.shared.f64 	%fd93, [%r16+1536];
	fma.rn.f64 	%fd94, %fd92, %fd93, %fd91;
	ld.shared.f64 	%fd95, [%r1+104];
	ld.shared.f64 	%fd96, [%r16+1664];
	fma.rn.f64 	%fd97, %fd95, %fd96, %fd94;
	ld.shared.f64 	%fd98, [%r1+112];
	ld.shared.f64 	%fd99, [%r16+1792];
	fma.rn.f64 	%fd100, %fd98, %fd99, %fd97;
	ld.shared.f64 	%fd101, [%r1+120];
	ld.shared.f64 	%fd102, [%r16+1920];
	fma.rn.f64 	%fd103, %fd101, %fd102, %fd100;
	bar.sync 	0;
	add.s64 	%rd47, %rd47, 256;
	shl.b64 	%rd37, %rd18, 8;
	add.s64 	%rd46, %rd46, %rd37;
	setp.ne.s64 	%p1, %rd47, 16384;
	@%p1 bra 	$L__BB0_1;
	cvta.to.global.u64 	%rd38, %rd8;
	mad.lo.s64 	%rd39, %rd11, %rd5, %rd1;
	mov.u32 	%r18, %ctaid.x;
	cvt.u64.u32 	%rd40, %r18;
	mul.lo.s64 	%rd41, %rd40, %rd10;
	shl.b64 	%rd42, %rd41, 4;
	add.s64 	%rd43, %rd39, %rd42;
	shl.b64 	%rd44, %rd43, 3;
	add.s64 	%rd45, %rd38, %rd44;
	st.global.f64 	[%rd45], %fd103;
	ret;

}


// ===== COMPILED SASS (sm_100) =====

	.target	sm_100

	.elftype	@"ET_EXEC"


//--------------------- .note.nv.tkinfo           --------------------------
	.section	.note.nv.tkinfo,"",@"SHT_NOTE"
	.sectionflags	@"SHF_NOTE_NV_TKINFO"
	.tkinfo
        /*0018*/ 	.word	0x00000002
        /*0030*/ 	.string	""
        /*0030*/ 	.string	"ptxas"
        /*0030*/ 	.string	"Cuda compilation tools, release 13.0, V13.0.88"
        /*0030*/ 	.string	"Build cuda_13.0.r13.0/compiler.36424714_0"
        /*0030*/ 	.string	"-arch sm_100 -m 64 "



//--------------------- .note.nv.cuinfo           --------------------------
	.section	.note.nv.cuinfo,"",@"SHT_NOTE"
	.sectionflags	@"SHF_NOTE_NV_CUINFO"
        /*0018*/ 	.short	0x0002
        /*001a*/ 	.short	0x0064
        /*001c*/ 	.short	0x0082
	.zero		2


//--------------------- .nv.info                  --------------------------
	.section	.nv.info,"",@"SHT_CUDA_INFO"
	.align	4


	//----- nvinfo : EIATTR_REGCOUNT
	.align		4
        /*0000*/ 	.byte	0x04, 0x2f
        /*0002*/ 	.short	(.L_1 - .L_0)
	.align		4
.L_0:
        /*0004*/ 	.word	index@(_Z23matrix_multiply_cuda_v2IdEv7CudaMtxIT_ES2_S2_)
        /*0008*/ 	.word	0x00000020


	//----- nvinfo : EIATTR_FRAME_SIZE
	.align		4
.L_1:
        /*000c*/ 	.byte	0x04, 0x11
        /*000e*/ 	.short	(.L_3 - .L_2)
	.align		4
.L_2:
        /*0010*/ 	.word	index@(_Z23matrix_multiply_cuda_v2IdEv7CudaMtxIT_ES2_S2_)
        /*0014*/ 	.word	0x00000000


	//----- nvinfo : EIATTR_MIN_STACK_SIZE
	.align		4
.L_3:
        /*0018*/ 	.byte	0x04, 0x12
        /*001a*/ 	.short	(.L_5 - .L_4)
	.align		4
.L_4:
        /*001c*/ 	.word	index@(_Z23matrix_multiply_cuda_v2IdEv7CudaMtxIT_ES2_S2_)
        /*0020*/ 	.word	0x00000000
.L_5:


//--------------------- .nv.compat                --------------------------
	.section	.nv.compat,"",@"SHT_CUDA_COMPAT_INFO"
	.align	4
        /*0000*/ 	.byte	0x02, 0x09, 0x00, 0x00, 0x02, 0x02, 0x01, 0x00, 0x02, 0x05, 0x05, 0x00, 0x03, 0x07, 0x01, 0x01
        /*0010*/ 	.byte	0x02, 0x03, 0x00, 0x00, 0x02, 0x06, 0x01, 0x00, 0x04, 0x0b, 0x08, 0x00, 0x01, 0x00, 0x00, 0x00
        /*0020*/ 	.byte	0x00, 0x00, 0x00, 0x00


//--------------------- .nv.info._Z23matrix_multiply_cuda_v2IdEv7CudaMtxIT_ES2_S2_ --------------------------
	.section	.nv.info._Z23matrix_multiply_cuda_v2IdEv7CudaMtxIT_ES2_S2_,"",@"SHT_CUDA_INFO"
	.sectionflags	@""
	.align	4


	//----- nvinfo : EIATTR_CUDA_API_VERSION
	.align		4
        /*0000*/ 	.byte	0x04, 0x37
        /*0002*/ 	.short	(.L_7 - .L_6)
.L_6:
        /*0004*/ 	.word	0x00000082


	//----- nvinfo : EIATTR_KPARAM_INFO
	.align		4
.L_7:
        /*0008*/ 	.byte	0x04, 0x17
        /*000a*/ 	.short	(.L_9 - .L_8)
.L_8:
        /*000c*/ 	.word	0x00000000
        /*0010*/ 	.short	0x0002
        /*0012*/ 	.short	0x0040
        /*0014*/ 	.byte	0x00, 0xf0, 0x81, 0x00


	//----- nvinfo : EIATTR_KPARAM_INFO
	.align		4
.L_9:
        /*0018*/ 	.byte	0x04, 0x17
        /*001a*/ 	.short	(.L_11 - .L_10)
.L_10:
        /*001c*/ 	.word	0x00000000
        /*0020*/ 	.short	0x0001
        /*0022*/ 	.short	0x0020
        /*0024*/ 	.byte	0x00, 0xf0, 0x81, 0x00


	//----- nvinfo : EIATTR_KPARAM_INFO
	.align		4
.L_11:
        /*0028*/ 	.byte	0x04, 0x17
        /*002a*/ 	.short	(.L_13 - .L_12)
.L_12:
        /*002c*/ 	.word	0x00000000
        /*0030*/ 	.short	0x0000
        /*0032*/ 	.short	0x0000
        /*0034*/ 	.byte	0x00, 0xf0, 0x81, 0x00


	//----- nvinfo : EIATTR_SPARSE_MMA_MASK
	.align		4
.L_13:
        /*0038*/ 	.byte	0x03, 0x50
        /*003a*/ 	.short	0x0000


	//----- nvinfo : EIATTR_MAXREG_COUNT
	.align		4
        /*003c*/ 	.byte	0x03, 0x1b
        /*003e*/ 	.short	0x00ff


	//----- nvinfo : EIATTR_NUM_BARRIERS
	.align		4
        /*0040*/ 	.byte	0x02, 0x4c
        /*0042*/ 	.byte	0x01
	.zero		1


	//----- nvinfo : EIATTR_MERCURY_ISA_VERSION
	.align		4
        /*0044*/ 	.byte	0x03, 0x5f
        /*0046*/ 	.short	0x0101


	//----- nvinfo : EIATTR_VRC_CTA_INIT_COUNT
	.align		4
        /*0048*/ 	.byte	0x02, 0x4a
	.zero		1
	.zero		1


	//----- nvinfo : EIATTR_EXIT_INSTR_OFFSETS
	.align		4
        /*004c*/ 	.byte	0x04, 0x1c
        /*004e*/ 	.short	(.L_15 - .L_14)


	//   ....[0]....
.L_14:
        /*0050*/ 	.word	0x00000a00


	//----- nvinfo : EIATTR_CBANK_PARAM_SIZE
	.align		4
.L_15:
        /*0054*/ 	.byte	0x03, 0x19
        /*0056*/ 	.short	0x0060


	//----- nvinfo : EIATTR_PARAM_CBANK
	.align		4
        /*0058*/ 	.byte	0x04, 0x0a
        /*005a*/ 	.short	(.L_17 - .L_16)
	.align		4
.L_16:
        /*005c*/ 	.word	index@(.nv.constant0._Z23matrix_multiply_cuda_v2IdEv7CudaMtxIT_ES2_S2_)
        /*0060*/ 	.short	0x0380
        /*0062*/ 	.short	0x0060


	//----- nvinfo : EIATTR_SW_WAR
	.align		4
.L_17:
        /*0064*/ 	.byte	0x04, 0x36
        /*0066*/ 	.short	(.L_19 - .L_18)
.L_18:
        /*0068*/ 	.word	0x00000008
.L_19:


//--------------------- .nv.callgraph             --------------------------
	.section	.nv.callgraph,"",@"SHT_CUDA_CALLGRAPH"
	.align	4
	.sectionentsize	8
	.align		4
        /*0000*/ 	.word	0x00000000
	.align		4
        /*0004*/ 	.word	0xffffffff
	.align		4
        /*0008*/ 	.word	0x00000000
	.align		4
        /*000c*/ 	.word	0xfffffffe
	.align		4
        /*0010*/ 	.word	0x00000000
	.align		4
        /*0014*/ 	.word	0xfffffffd
	.align		4
        /*0018*/ 	.word	0x00000000
	.align		4
        /*001c*/ 	.word	0xfffffffc


//--------------------- .text._Z23matrix_multiply_cuda_v2IdEv7CudaMtxIT_ES2_S2_ --------------------------
	.section	.text._Z23matrix_multiply_cuda_v2IdEv7CudaMtxIT_ES2_S2_,"ax",@progbits
	.align	128
        .global         _Z23matrix_multiply_cuda_v2IdEv7CudaMtxIT_ES2_S2_
        .type           _Z23matrix_multiply_cuda_v2IdEv7CudaMtxIT_ES2_S2_,@function
        .size           _Z23matrix_multiply_cuda_v2IdEv7CudaMtxIT_ES2_S2_,(.L_x_2 - _Z23matrix_multiply_cuda_v2IdEv7CudaMtxIT_ES2_S2_)
        .other          _Z23matrix_multiply_cuda_v2IdEv7CudaMtxIT_ES2_S2_,@"STO_CUDA_ENTRY STV_DEFAULT"
_Z23matrix_multiply_cuda_v2IdEv7CudaMtxIT_ES2_S2_:
.text._Z23matrix_multiply_cuda_v2IdEv7CudaMtxIT_ES2_S2_:
[----:B------:R-:W-:Y:S08]  /*0000*/  LDC R1, c[0x0][0x37c] ;  /* 0x0000df00ff017b82 */ /* 0x000ff00000000800 */
[----:B------:R-:W0:Y:S01]  /*0010*/  S2UR UR7, SR_CTAID.X ;  /* 0x00000000000779c3 */ /* 0x000e220000002500 */
[----:B------:R-:W0:Y:S01]  /*0020*/  LDCU.128 UR8, c[0x0][0x3b0] ;  /* 0x00007600ff0877ac */ /* 0x000e220008000c00 */
[----:B------:R-:W1:Y:S01]  /*0030*/  S2R R16, SR_TID.X ;  /* 0x0000000000107919 */ /* 0x000e620000002100 */
[----:B------:R-:W-:Y:S01]  /*0040*/  IMAD.MOV.U32 R23, RZ, RZ, RZ ;  /* 0x000000ffff177224 */ /* 0x000fe200078e00ff */
[----:B------:R-:W-:Y:S01]  /*0050*/  CS2R R26, SRZ ;  /* 0x00000000001a7805 */ /* 0x000fe2000001ff00 */
[----:B------:R-:W2:Y:S01]  /*0060*/  LDCU.64 UR14, c[0x0][0x3a0] ;  /* 0x00007400ff0e77ac */ /* 0x000ea20008000a00 */
[----:B------:R-:W3:Y:S02]  /*0070*/  S2R R22, SR_CTAID.Y ;  /* 0x0000000000167919 */ /* 0x000ee40000002600 */
[----:B------:R-:W4:Y:S01]  /*0080*/  LDC.64 R10, c[0x0][0x3d8] ;  /* 0x0000f600ff0a7b82 */ /* 0x000f220000000a00 */
[----:B------:R-:W5:Y:S01]  /*0090*/  LDCU.64 UR12, c[0x0][0x3c0] ;  /* 0x00007800ff0c77ac */ /* 0x000f620008000a00 */
[----:B------:R-:W3:Y:S06]  /*00a0*/  S2R R9, SR_TID.Y ;  /* 0x0000000000097919 */ /* 0x000eec0000002200 */
[----:B------:R-:W5:Y:S01]  /*00b0*/  LDC.64 R4, c[0x0][0x3d0] ;  /* 0x0000f400ff047b82 */ /* 0x000f620000000a00 */
[----:B0-----:R-:W-:-:S04]  /*00c0*/  UIMAD.WIDE.U32 UR4, UR7, UR8, URZ ;  /* 0x00000008070472a5 */ /* 0x001fc8000f8e00ff */
[----:B------:R-:W-:Y:S02]  /*00d0*/  UIMAD UR6, UR7, UR9, UR5 ;  /* 0x00000009070672a4 */ /* 0x000fe4000f8e0205 */
[----:B------:R-:W-:Y:S02]  /*00e0*/  USHF.L.U32 UR8, UR4, 0x4, URZ ;  /* 0x0000000404087899 */ /* 0x000fe400080006ff */
[----:B------:R-:W-:-:S03]  /*00f0*/  USHF.L.U64.HI UR4, UR4, 0x4, UR6 ;  /* 0x0000000404047899 */ /* 0x000fc60008010206 */
[----:B------:R-:W0:Y:S01]  /*0100*/  S2UR UR5, SR_CgaCtaId ;  /* 0x00000000000579c3 */ /* 0x000e220000008800 */
[----:B------:R-:W-:Y:S02]  /*0110*/  IMAD.U32 R6, RZ, RZ, UR8 ;  /* 0x00000008ff067e24 */ /* 0x000fe4000f8e00ff */
[----:B------:R-:W-:Y:S01]  /*0120*/  IMAD.U32 R7, RZ, RZ, UR4 ;  /* 0x00000004ff077e24 */ /* 0x000fe2000f8e00ff */
[----:B------:R-:W-:Y:S02]  /*0130*/  UMOV UR4, 0x400 ;  /* 0x0000040000047882 */ /* 0x000fe40000000000 */
[----:B------:R-:W0:Y:S01]  /*0140*/  LDCU.64 UR8, c[0x0][0x358] ;  /* 0x00006b00ff0877ac */ /* 0x000e220008000a00 */
[----:B-1----:R-:W-:-:S04]  /*0150*/  IMAD.WIDE.U32 R6, R16, UR10, R6 ;  /* 0x0000000a10067c25 */ /* 0x002fc8000f8e0006 */
[----:B---3--:R-:W-:Y:S01]  /*0160*/  IMAD R22, R22, 0x10, R9 ;  /* 0x0000001016167824 */ /* 0x008fe200078e0209 */
[----:B------:R-:W-:Y:S01]  /*0170*/  IADD3 R0, P0, PT, R9, R6, RZ ;  /* 0x0000000609007210 */ /* 0x000fe20007f1e0ff */
[C---:B------:R-:W-:Y:S02]  /*0180*/  IMAD R7, R16.reuse, UR11, R7 ;  /* 0x0000000b10077c24 */ /* 0x040fe4000f8e0207 */
[----:B----4-:R-:W-:Y:S01]  /*0190*/  IMAD.WIDE.U32 R2, R16, R10, R22 ;  /* 0x0000000a10027225 */ /* 0x010fe200078e0016 */
[----:B--2---:R-:W-:-:S03]  /*01a0*/  LEA R6, P1, R0, UR14, 0x3 ;  /* 0x0000000e00067c11 */ /* 0x004fc6000f8218ff */
[----:B------:R-:W-:Y:S02]  /*01b0*/  IMAD.X R7, RZ, RZ, R7, P0 ;  /* 0x000000ffff077224 */ /* 0x000fe400000e0607 */
[----:B------:R-:W-:Y:S01]  /*01c0*/  IMAD R11, R16, R11, R3 ;  /* 0x0000000b100b7224 */ /* 0x000fe200078e0203 */
[----:B-----5:R-:W-:Y:S01]  /*01d0*/  LEA R3, P0, R2, UR12, 0x3 ;  /* 0x0000000c02037c11 */ /* 0x020fe2000f8018ff */
[----:B0-----:R-:W-:Y:S01]  /*01e0*/  ULEA UR6, UR5, UR4, 0x18 ;  /* 0x0000000405067291 */ /* 0x001fe2000f8ec0ff */
[----:B------:R-:W-:Y:S01]  /*01f0*/  LEA.HI.X R0, R0, UR15, R7, 0x3, P1 ;  /* 0x0000000f00007c11 */ /* 0x000fe200088f1c07 */
[----:B------:R-:W-:Y:S01]  /*0200*/  UIADD3 UR4, UPT, UPT, UR4, 0x800, URZ ;  /* 0x0000080004047890 */ /* 0x000fe2000fffe0ff */
[----:B------:R-:W-:Y:S02]  /*0210*/  SHF.L.U64.HI R7, R4, 0x7, R5 ;  /* 0x0000000704077819 */ /* 0x000fe40000010205 */
[----:B------:R-:W-:Y:S01]  /*0220*/  LEA.HI.X R2, R2, UR13, R11, 0x3, P0 ;  /* 0x0000000d02027c11 */ /* 0x000fe200080f1c0b */
[----:B------:R-:W-:Y:S01]  /*0230*/  ULEA UR4, UR5, UR4, 0x18 ;  /* 0x0000000405047291 */ /* 0x000fe2000f8ec0ff */
[----:B------:R-:W-:-:S02]  /*0240*/  LEA R18, R16, UR6, 0x7 ;  /* 0x0000000610127c11 */ /* 0x000fc4000f8e38ff */
[----:B------:R-:W-:Y:S01]  /*0250*/  SHF.L.U64.HI R5, R4, 0x8, R5 ;  /* 0x0000000804057819 */ /* 0x000fe20000010205 */
[----:B------:R-:W-:Y:S01]  /*0260*/  UMOV UR5, URZ ;  /* 0x000000ff00057c82 */ /* 0x000fe20008000000 */
[C---:B------:R-:W-:Y:S02]  /*0270*/  LEA R20, R9.reuse, R18, 0x3 ;  /* 0x0000001209147211 */ /* 0x040fe400078e18ff */
[----:B------:R-:W-:Y:S01]  /*0280*/  LEA R17, R9, UR4, 0x3 ;  /* 0x0000000409117c11 */ /* 0x000fe2000f8e18ff */
[----:B------:R-:W-:-:S04]  /*0290*/  UMOV UR4, URZ ;  /* 0x000000ff00047c82 */ /* 0x000fc80008000000 */
[----:B------:R-:W-:-:S07]  /*02a0*/  IMAD R19, R16, 0x80, R17 ;  /* 0x0000008010137824 */ /* 0x000fce00078e0211 */
.L_x_0:
[----:B------:R-:W-:Y:S01]  /*02b0*/  IADD3 R24, P0, PT, R6, UR4, RZ ;  /* 0x0000000406187c10 */ /* 0x000fe2000ff1e0ff */
[----:B------:R-:W-:Y:S02]  /*02c0*/  IMAD.MOV.U32 R28, RZ, RZ, R3 ;  /* 0x000000ffff1c7224 */ /* 0x000fe400078e0003 */
[----:B------:R-:W-:Y:S01]  /*02d0*/  IMAD.MOV.U32 R29, RZ, RZ, R2 ;  /* 0x000000ffff1d7224 */ /* 0x000fe200078e0002 */
[----:B------:R-:W-:-:S05]  /*02e0*/  IADD3.X R25, PT, PT, R0, UR5, RZ, P0, !PT ;  /* 0x0000000500197c10 */ /* 0x000fca00087fe4ff */
[----:B------:R-:W2:Y:S04]  /*02f0*/  LDG.E.64 R10, desc[UR8][R24.64] ;  /* 0x00000008180a7981 */ /* 0x000ea8000c1e1b00 */
[----:B------:R-:W3:Y:S04]  /*0300*/  LDG.E.64 R28, desc[UR8][R28.64] ;  /* 0x000000081c1c7981 */ /* 0x000ee8000c1e1b00 */
[----:B--2---:R-:W-:Y:S04]  /*0310*/  STS.64 [R20], R10 ;  /* 0x0000000a14007388 */ /* 0x004fe80000000a00 */
[----:B---3--:R-:W-:Y:S01]  /*0320*/  STS.64 [R19], R28 ;  /* 0x0000001c13007388 */ /* 0x008fe20000000a00 */
[----:B------:R-:W-:Y:S06]  /*0330*/  BAR.SYNC.DEFER_BLOCKING 0x0 ;  /* 0x0000000000007b1d */ /* 0x000fec0000010000 */
[----:B------:R-:W-:Y:S04]  /*0340*/  LDS.64 R12, [R17] ;  /* 0x00000000110c7984 */ /* 0x000fe80000000a00 */
[----:B------:R-:W0:Y:S04]  /*0350*/  LDS.128 R8, [R18] ;  /* 0x0000000012087984 */ /* 0x000e280000000c00 */
[----:B------:R-:W1:Y:S01]  /*0360*/  LDS.64 R14, [R17+0x80] ;  /* 0x00008000110e7984 */ /* 0x000e620000000a00 */
[----:B0-----:R-:W-:-:S03]  /*0370*/  DFMA R8, R8, R12, R26 ;  /* 0x0000000c0808722b */ /* 0x001fc6000000001a */
[----:B------:R-:W-:Y:S04]  /*0380*/  LDS.64 R12, [R17+0x100] ;  /* 0x00010000110c7984 */ /* 0x000fe80000000a00 */
[----:B------:R-:W-:Y:S01]  /*0390*/  LDS.64 R26, [R17+0x180] ;  /* 0x00018000111a7984 */ /* 0x000fe20000000a00 */
[----:B-1----:R-:W-:-:S03]  /*03a0*/  DFMA R14, R14, R10, R8 ;  /* 0x0000000a0e0e722b */ /* 0x002fc60000000008 */
[----:B------:R-:W0:Y:S05]  /*03b0*/  LDS.128 R8, [R18+0x10] ;  /* 0x0000100012087984 */ /* 0x000e2a0000000c00 */
[----:B0-----:R-:W-:Y:S01]  /*03c0*/  DFMA R8, R8, R12, R14 ;  /* 0x0000000c0808722b */ /* 0x001fe2000000000e */
[----:B------:R-:W-:Y:S04]  /*03d0*/  LDS.64 R12, [R17+0x200] ;  /* 0x00020000110c7984 */ /* 0x000fe80000000a00 */
[----:B------:R-:W-:Y:S03]  /*03e0*/  LDS.64 R14, [R17+0x280] ;  /* 0x00028000110e7984 */ /* 0x000fe60000000a00 */
[----:B------:R-:W-:-:S02]  /*03f0*/  DFMA R26, R26, R10, R8 ;  /* 0x0000000a1a1a722b */ /* 0x000fc40000000008 */
[----:B------:R-:W0:Y:S06]  /*0400*/  LDS.128 R8, [R18+0x20] ;  /* 0x0000200012087984 */ /* 0x000e2c0000000c00 */
        /* <DEDUP_REMOVED lines=19> */
[----:B------:R-:W0:Y:S01]  /*0540*/  LDS.128 R8, [R18+0x60] ;  /* 0x0000600012087984 */ /* 0x000e220000000c00 */
[----:B------:R-:W-:-:S04]  /*0550*/  LEA R28, P0, R4, R3, 0x7 ;  /* 0x00000003041c7211 */ /* 0x000fc800078038ff */
[----:B------:R-:W-:Y:S01]  /*0560*/  IADD3.X R29, PT, PT, R2, R7, RZ, P0, !PT ;  /* 0x00000007021d7210 */ /* 0x000fe200007fe4ff */
[----:B0-----:R-:W-:Y:S01]  /*0570*/  DFMA R8, R8, R12, R26 ;  /* 0x0000000c0808722b */ /* 0x001fe2000000001a */
[----:B------:R-:W-:Y:S04]  /*0580*/  LDS.64 R12, [R17+0x700] ;  /* 0x00070000110c7984 */ /* 0x000fe80000000a00 */
[----:B------:R-:W-:Y:S03]  /*0590*/  LDS.64 R26, [R17+0x780] ;  /* 0x00078000111a7984 */ /* 0x000fe60000000a00 */
[----:B------:R-:W-:Y:S02]  /*05a0*/  DFMA R14, R14, R10, R8 ;  /* 0x0000000a0e0e722b */ /* 0x000fe40000000008 */
[----:B------:R-:W0:Y:S01]  /*05b0*/  LDS.128 R8, [R18+0x70] ;  /* 0x0000700012087984 */ /* 0x000e220000000c00 */
[----:B------:R-:W-:Y:S06]  /*05c0*/  BAR.SYNC.DEFER_BLOCKING 0x0 ;  /* 0x0000000000007b1d */ /* 0x000fec0000010000 */
[----:B------:R-:W2:Y:S04]  /*05d0*/  LDG.E.64 R24, desc[UR8][R24.64+0x80] ;  /* 0x0000800818187981 */ /* 0x000ea8000c1e1b00 */
[----:B------:R-:W3:Y:S04]  /*05e0*/  LDG.E.64 R28, desc[UR8][R28.64] ;  /* 0x000000081c1c7981 */ /* 0x000ee8000c1e1b00 */
[----:B--2---:R0:W-:Y:S04]  /*05f0*/  STS.64 [R20], R24 ;  /* 0x0000001814007388 */ /* 0x0041e80000000a00 */
[----:B---3--:R-:W-:Y:S01]  /*0600*/  STS.64 [R19], R28 ;  /* 0x0000001c13007388 */ /* 0x008fe20000000a00 */
[----:B0-----:R-:W-:Y:S01]  /*0610*/  DFMA R24, R8, R12, R14 ;  /* 0x0000000c0818722b */ /* 0x001fe2000000000e */
[----:B------:R-:W-:Y:S07]  /*0620*/  BAR.SYNC.DEFER_BLOCKING 0x0 ;  /* 0x0000000000007b1d */ /* 0x000fee0000010000 */
[----:B------:R-:W-:Y:S01]  /*0630*/  DFMA R26, R26, R10, R24 ;  /* 0x0000000a1a1a722b */ /* 0x000fe20000000018 */
[----:B------:R-:W-:Y:S04]  /*0640*/  LDS.64 R8, [R17] ;  /* 0x0000000011087984 */ /* 0x000fe80000000a00 */
[----:B------:R-:W0:Y:S04]  /*0650*/  LDS.128 R12, [R18] ;  /* 0x00000000120c7984 */ /* 0x000e280000000c00 */
[----:B------:R-:W1:Y:S01]  /*0660*/  LDS.64 R24, [R17+0x80] ;  /* 0x0000800011187984 */ /* 0x000e620000000a00 */
[----:B0-----:R-:W-:-:S03]  /*0670*/  DFMA R26, R12, R8, R26 ;  /* 0x000000080c1a722b */ /* 0x001fc6000000001a */
[----:B------:R-:W-:Y:S04]  /*0680*/  LDS.64 R12, [R17+0x100] ;  /* 0x00010000110c7984 */ /* 0x000fe80000000a00 */
[----:B------:R-:W0:Y:S01]  /*0690*/  LDS.128 R8, [R18+0x10] ;  /* 0x0000100012087984 */ /* 0x000e220000000c00 */
[----:B-1----:R-:W-:-:S03]  /*06a0*/  DFMA R14, R24, R14, R26 ;  /* 0x0000000e180e722b */ /* 0x002fc6000000001a */
[----:B------:R-:W1:Y:S04]  /*06b0*/  LDS.64 R24, [R17+0x180] ;  /* 0x0001800011187984 */ /* 0x000e680000000a00 */
[----:B------:R-:W-:Y:S01]  /*06c0*/  LDS.64 R26, [R17+0x200] ;  /* 0x00020000111a7984 */ /* 0x000fe20000000a00 */
[----:B0-----:R-:W-:-:S03]  /*06d0*/  DFMA R8, R8, R12, R14 ;  /* 0x0000000c0808722b */ /* 0x001fc6000000000e */
[----:B------:R-:W0:Y:S05]  /*06e0*/  LDS.128 R12, [R18+0x20] ;  /* 0x00002000120c7984 */ /* 0x000e2a0000000c00 */
[----:B-1----:R-:W-:Y:S01]  /*06f0*/  DFMA R8, R24, R10, R8 ;  /* 0x0000000a1808722b */ /* 0x002fe20000000008 */
[----:B------:R-:W1:Y:S07]  /*0700*/  LDS.64 R24, [R17+0x280] ;  /* 0x0002800011187984 */ /* 0x000e6e0000000a00 */
[----:B0-----:R-:W-:Y:S01]  /*0710*/  DFMA R26, R12, R26, R8 ;  /* 0x0000001a0c1a722b */ /* 0x001fe20000000008 */
[----:B------:R-:W-:Y:S04]  /*0720*/  LDS.64 R12, [R17+0x300] ;  /* 0x00030000110c7984 */ /* 0x000fe80000000a00 */
[----:B------:R-:W0:Y:S03]  /*0730*/  LDS.128 R8, [R18+0x30] ;  /* 0x0000300012087984 */ /* 0x000e260000000c00 */
[----:B-1----:R-:W-:Y:S01]  /*0740*/  DFMA R14, R24, R14, R26 ;  /* 0x0000000e180e722b */ /* 0x002fe2000000001a */
[----:B------:R-:W1:Y:S04]  /*0750*/  LDS.64 R24, [R17+0x380] ;  /* 0x0003800011187984 */ /* 0x000e680000000a00 */
[----:B------:R-:W-:Y:S03]  /*0760*/  LDS.64 R26, [R17+0x400] ;  /* 0x00040000111a7984 */ /* 0x000fe60000000a00 */
[----:B0-----:R-:W-:-:S02]  /*0770*/  DFMA R8, R8, R12, R14 ;  /* 0x0000000c0808722b */ /* 0x001fc4000000000e */
[----:B------:R-:W0:Y:S06]  /*0780*/  LDS.128 R12, [R18+0x40] ;  /* 0x00004000120c7984 */ /* 0x000e2c0000000c00 */
        /* <DEDUP_REMOVED lines=15> */
[----:B-1----:R-:W-:-:S02]  /*0880*/  DFMA R14, R24, R14, R26 ;  /* 0x0000000e180e722b */ /* 0x002fc4000000001a */
[----:B------:R-:W1:Y:S01]  /*0890*/  LDS.64 R26, [R17+0x780] ;  /* 0x00078000111a7984 */ /* 0x000e620000000a00 */
[----:B------:R-:W-:-:S04]  /*08a0*/  UIADD3 UR4, UP0, UPT, UR4, 0x100, URZ ;  /* 0x0000010004047890 */ /* 0x000fc8000ff1e0ff */
[----:B------:R-:W-:Y:S02]  /*08b0*/  UIADD3.X UR5, UPT, UPT, URZ, UR5, URZ, UP0, !UPT ;  /* 0x00000005ff057290 */ /* 0x000fe400087fe4ff */
[----:B------:R-:W-:-:S04]  /*08c0*/  UISETP.NE.U32.AND UP0, UPT, UR4, 0x4000, UPT ;  /* 0x000040000400788c */ /* 0x000fc8000bf05070 */
[----:B------:R-:W-:Y:S01]  /*08d0*/  UISETP.NE.AND.EX UP0, UPT, UR5, URZ, UPT, UP0 ;  /* 0x000000ff0500728c */ /* 0x000fe2000bf05300 */
[----:B------:R-:W-:Y:S01]  /*08e0*/  BAR.SYNC.DEFER_BLOCKING 0x0 ;  /* 0x0000000000007b1d */ /* 0x000fe20000010000 */
[----:B------:R-:W-:-:S05]  /*08f0*/  LEA R3, P0, R4, R3, 0x8 ;  /* 0x0000000304037211 */ /* 0x000fca00078040ff */
[----:B------:R-:W-:Y:S01]  /*0900*/  IMAD.X R2, R2, 0x1, R5, P0 ;  /* 0x0000000102027824 */ /* 0x000fe200000e0605 */
[----:B0-----:R-:W-:-:S08]  /*0910*/  DFMA R8, R8, R12, R14 ;  /* 0x0000000c0808722b */ /* 0x001fd0000000000e */
[----:B-1----:R-:W-:Y:S01]  /*0920*/  DFMA R26, R26, R10, R8 ;  /* 0x0000000a1a1a722b */ /* 0x002fe20000000008 */
[----:B------:R-:W-:Y:S10]  /*0930*/  BRA.U UP0, `(.L_x_0) ;  /* 0xfffffff9005c7547 */ /* 0x000ff4000b83ffff */
[----:B------:R-:W0:Y:S01]  /*0940*/  LDC.64 R4, c[0x0][0x398] ;  /* 0x0000e600ff047b82 */ /* 0x000e220000000a00 */
[----:B------:R-:W1:Y:S07]  /*0950*/  LDCU.64 UR4, c[0x0][0x380] ;  /* 0x00007000ff0477ac */ /* 0x000e6e0008000a00 */
[----:B------:R-:W2:Y:S01]  /*0960*/  LDC.64 R6, c[0x0][0x390] ;  /* 0x0000e400ff067b82 */ /* 0x000ea20000000a00 */
[----:B0-----:R-:W-:-:S04]  /*0970*/  IMAD.WIDE.U32 R22, R16, R4, R22 ;  /* 0x0000000410167225 */ /* 0x001fc800078e0016 */
[----:B------:R-:W-:Y:S02]  /*0980*/  IMAD R16, R16, R5, R23 ;  /* 0x0000000510107224 */ /* 0x000fe400078e0217 */
[----:B--2---:R-:W-:-:S04]  /*0990*/  IMAD.WIDE.U32 R2, R6, UR7, RZ ;  /* 0x0000000706027c25 */ /* 0x004fc8000f8e00ff */
[----:B------:R-:W-:Y:S01]  /*09a0*/  IMAD R3, R7, UR7, R3 ;  /* 0x0000000707037c24 */ /* 0x000fe2000f8e0203 */
[----:B------:R-:W-:-:S04]  /*09b0*/  LEA R22, P0, R2, R22, 0x4 ;  /* 0x0000001602167211 */ /* 0x000fc800078020ff */
[----:B------:R-:W-:Y:S02]  /*09c0*/  LEA.HI.X R3, R2, R16, R3, 0x4, P0 ;  /* 0x0000001002037211 */ /* 0x000fe400000f2403 */
[----:B-1----:R-:W-:-:S04]  /*09d0*/  LEA R2, P0, R22, UR4, 0x3 ;  /* 0x0000000416027c11 */ /* 0x002fc8000f8018ff */
[----:B------:R-:W-:-:S05]  /*09e0*/  LEA.HI.X R3, R22, UR5, R3, 0x3, P0 ;  /* 0x0000000516037c11 */ /* 0x000fca00080f1c03 */
[----:B------:R-:W-:Y:S01]  /*09f0*/  STG.E.64 desc[UR8][R2.64], R26 ;  /* 0x0000001a02007986 */ /* 0x000fe2000c101b08 */
[----:B------:R-:W-:Y:S05]  /*0a00*/  EXIT ;  /* 0x000000000000794d */ /* 0x000fea0003800000 */
.L_x_1:
[----:B------:R-:W-:-:S00]  /*0a10*/  BRA `(.L_x_1) ;  /* 0xfffffffc00fc7947 */ /* 0x000fc0000383ffff */
[----:B------:R-:W-:-:S00]  /*0a20*/  NOP ;  /* 0x0000000000007918 */ /* 0x000fc00000000000 */
        /* <DEDUP_REMOVED lines=13> */
.L_x_2:


//--------------------- .nv.shared._Z23matrix_multiply_cuda_v2IdEv7CudaMtxIT_ES2_S2_ --------------------------
	.section	.nv.shared._Z23matrix_multiply_cuda_v2IdEv7CudaMtxIT_ES2_S2_,"aw",@nobits
	.sectionflags	@""
	.align	8
.nv.shared._Z23matrix_multiply_cuda_v2IdEv7CudaMtxIT_ES2_S2_:
	.zero		5120


//--------------------- .nv.shared.reserved.0     --------------------------
	.section	.nv.shared.reserved.0,"aw",@nobits
	.weak		__nv_reservedSMEM_offset_0_alias
	.size		__nv_reservedSMEM_offset_0_alias, 0, 64
	.other		__nv_reservedSMEM_offset_0_alias,@"STO_CUDA_RESERVED_SHARED STV_DEFAULT"
__nv_reservedSMEM_offset_0_alias:
	.zero		0
	.zero		64


//--------------------- .nv.constant0._Z23matrix_multiply_cuda_v2IdEv7CudaMtxIT_ES2_S2_ --------------------------
	.section	.nv.constant0._Z23matrix_multiply_cuda_v2IdEv7CudaMtxIT_ES2_S2_,"a",@progbits
	.sectionflags	@""
	.align	4
.nv.constant0._Z23matrix_multiply_cuda_v2IdEv7CudaMtxIT_ES2_S2_:
	.zero		992


//--------------------- SYMBOLS --------------------------

	.type		.nv.reservedSmem.offset0,@object
	.size		.nv.reservedSmem.offset0,0x4
	.type		.nv.reservedSmem.cap,@object
	.size		.nv.reservedSmem.cap,0x4
